//
// Generated by NVIDIA NVVM Compiler
//
// Compiler Build ID: CL-36424714
// Cuda compilation tools, release 13.0, V13.0.88
// Based on NVVM 20.0.0
//

.version 9.0
.target sm_100
.address_size 64

	// .globl	_Z12gpuHistogramPjjS_j
// _ZZ12gpuHistogramPjjS_jE11groupshared has been demoted

.visible .entry _Z12gpuHistogramPjjS_j(
	.param .u64 .ptr .align 1 _Z12gpuHistogramPjjS_j_param_0,
	.param .u32 _Z12gpuHistogramPjjS_j_param_1,
	.param .u64 .ptr .align 1 _Z12gpuHistogramPjjS_j_param_2,
	.param .u32 _Z12gpuHistogramPjjS_j_param_3
)
{
	.reg .pred 	%p<8>;
	.reg .b16 	%rs<7>;
	.reg .b32 	%r<96>;
	.reg .b64 	%rd<21>;
	// demoted variable
	.shared .align 4 .b8 _ZZ12gpuHistogramPjjS_jE11groupshared[16384];
	ld.param.u64 	%rd6, [_Z12gpuHistogramPjjS_j_param_0];
	ld.param.u32 	%r45, [_Z12gpuHistogramPjjS_j_param_1];
	ld.param.u64 	%rd7, [_Z12gpuHistogramPjjS_j_param_2];
	cvta.to.global.u64 	%rd1, %rd7;
	mov.u32 	%r95, %tid.x;
	mov.u32 	%r46, %ctaid.x;
	mov.u32 	%r2, %ntid.x;
	mad.lo.s32 	%r3, %r46, %r2, %r95;
	add.s32 	%r47, %r95, %r2;
	cvt.u16.u32 	%rs2, %r47;
	xor.b16  	%rs3, %rs2, 4095;
	cvt.u16.u32 	%rs4, %r2;
	div.u16 	%rs5, %rs3, %rs4;
	and.b16  	%rs1, %rs5, 3;
	xor.b16  	%rs6, %rs1, 2;
	cvt.u32.u16 	%r4, %rs6;
	setp.eq.s16 	%p1, %rs1, 2;
	mov.u32 	%r87, %r95;
	@%p1 bra 	$L__BB0_3;
	shl.b32 	%r48, %r95, 2;
	mov.u32 	%r49, _ZZ12gpuHistogramPjjS_jE11groupshared;
	add.s32 	%r84, %r49, %r48;
	shl.b32 	%r6, %r2, 2;
	neg.s32 	%r83, %r4;
	mad.lo.s32 	%r87, %r2, %r4, %r95;
$L__BB0_2:
	.pragma "nounroll";
	mov.b32 	%r50, 0;
	st.shared.u32 	[%r84], %r50;
	add.s32 	%r84, %r84, %r6;
	add.s32 	%r83, %r83, 1;
	setp.ne.s32 	%p2, %r83, 0;
	@%p2 bra 	$L__BB0_2;
$L__BB0_3:
	shl.b32 	%r14, %r2, 2;
	shl.b32 	%r51, %r87, 2;
	mov.u32 	%r52, _ZZ12gpuHistogramPjjS_jE11groupshared;
	add.s32 	%r86, %r52, %r51;
	shl.b32 	%r16, %r2, 4;
	shl.b32 	%r17, %r2, 3;
	mul.lo.s32 	%r18, %r2, 12;
$L__BB0_4:
	mov.b32 	%r53, 0;
	st.shared.u32 	[%r86], %r53;
	add.s32 	%r54, %r86, %r14;
	st.shared.u32 	[%r54], %r53;
	add.s32 	%r55, %r86, %r17;
	st.shared.u32 	[%r55], %r53;
	add.s32 	%r56, %r86, %r18;
	st.shared.u32 	[%r56], %r53;
	add.s32 	%r87, %r87, %r14;
	add.s32 	%r86, %r86, %r16;
	setp.lt.u32 	%p3, %r87, 4096;
	@%p3 bra 	$L__BB0_4;
	bar.sync 	0;
	setp.ge.u32 	%p4, %r3, %r45;
	@%p4 bra 	$L__BB0_7;
	cvta.to.global.u64 	%rd8, %rd6;
	mul.wide.u32 	%rd9, %r3, 4;
	add.s64 	%rd10, %rd8, %rd9;
	ld.global.u32 	%r57, [%rd10];
	shl.b32 	%r58, %r57, 2;
	add.s32 	%r60, %r52, %r58;
	atom.shared.add.u32 	%r61, [%r60], 1;
$L__BB0_7:
	setp.eq.s16 	%p5, %rs1, 2;
	bar.sync 	0;
	@%p5 bra 	$L__BB0_10;
	shl.b32 	%r62, %r95, 2;
	add.s32 	%r89, %r52, %r62;
	mul.wide.u32 	%rd11, %r95, 4;
	add.s64 	%rd20, %rd1, %rd11;
	mul.wide.u32 	%rd3, %r2, 4;
	neg.s32 	%r88, %r4;
	mad.lo.s32 	%r95, %r2, %r4, %r95;
$L__BB0_9:
	.pragma "nounroll";
	ld.shared.u32 	%r64, [%r89];
	atom.global.add.u32 	%r65, [%rd20], %r64;
	add.s32 	%r89, %r89, %r14;
	add.s64 	%rd20, %rd20, %rd3;
	add.s32 	%r88, %r88, 1;
	setp.ne.s32 	%p6, %r88, 0;
	@%p6 bra 	$L__BB0_9;
$L__BB0_10:
	shl.b32 	%r66, %r2, 1;
	add.s32 	%r94, %r95, %r66;
	mad.lo.s32 	%r93, %r2, 3, %r95;
	add.s32 	%r92, %r2, %r95;
	shl.b32 	%r67, %r95, 2;
	add.s32 	%r91, %r52, %r67;
$L__BB0_11:
	mul.wide.u32 	%rd12, %r95, 4;
	add.s64 	%rd13, %rd1, %rd12;
	ld.shared.u32 	%r69, [%r91];
	atom.global.add.u32 	%r70, [%rd13], %r69;
	add.s32 	%r71, %r95, %r2;
	mul.wide.u32 	%rd14, %r92, 4;
	add.s64 	%rd15, %rd1, %rd14;
	add.s32 	%r72, %r91, %r14;
	ld.shared.u32 	%r73, [%r72];
	atom.global.add.u32 	%r74, [%rd15], %r73;
	add.s32 	%r75, %r71, %r2;
	mul.wide.u32 	%rd16, %r94, 4;
	add.s64 	%rd17, %rd1, %rd16;
	add.s32 	%r76, %r91, %r17;
	ld.shared.u32 	%r77, [%r76];
	atom.global.add.u32 	%r78, [%rd17], %r77;
	add.s32 	%r79, %r75, %r2;
	mul.wide.u32 	%rd18, %r93, 4;
	add.s64 	%rd19, %rd1, %rd18;
	add.s32 	%r80, %r91, %r18;
	ld.shared.u32 	%r81, [%r80];
	atom.global.add.u32 	%r82, [%rd19], %r81;
	add.s32 	%r95, %r79, %r2;
	add.s32 	%r94, %r94, %r14;
	add.s32 	%r93, %r93, %r14;
	add.s32 	%r92, %r92, %r14;
	add.s32 	%r91, %r91, %r16;
	setp.lt.u32 	%p7, %r95, 4096;
	@%p7 bra 	$L__BB0_11;
	ret;

}
	// .globl	_Z11gpuSaturatePjj
.visible .entry _Z11gpuSaturatePjj(
	.param .u64 .ptr .align 1 _Z11gpuSaturatePjj_param_0,
	.param .u32 _Z11gpuSaturatePjj_param_1
)
{
	.reg .pred 	%p<2>;
	.reg .b32 	%r<8>;
	.reg .b64 	%rd<5>;

	ld.param.u64 	%rd1, [_Z11gpuSaturatePjj_param_0];
	ld.param.u32 	%r2, [_Z11gpuSaturatePjj_param_1];
	mov.u32 	%r3, %tid.x;
	mov.u32 	%r4, %ctaid.x;
	mov.u32 	%r5, %ntid.x;
	mad.lo.s32 	%r1, %r4, %r5, %r3;
	setp.ge.u32 	%p1, %r1, %r2;
	@%p1 bra 	$L__BB1_2;
	cvta.to.global.u64 	%rd2, %rd1;
	mul.wide.u32 	%rd3, %r1, 4;
	add.s64 	%rd4, %rd2, %rd3;
	ld.global.u32 	%r6, [%rd4];
	min.u32 	%r7, %r6, 127;
	st.global.u32 	[%rd4], %r7;
$L__BB1_2:
	ret;

}


// ===== COMPILED SASS (sm_100) =====

	.target	sm_100

	.elftype	@"ET_EXEC"


//--------------------- .note.nv.tkinfo           --------------------------
	.section	.note.nv.tkinfo,"",@"SHT_NOTE"
	.sectionflags	@"SHF_NOTE_NV_TKINFO"
	.tkinfo
        /*0018*/ 	.word	0x00000002
        /*0030*/ 	.string	""
        /*0030*/ 	.string	"ptxas"
        /*0030*/ 	.string	"Cuda compilation tools, release 13.0, V13.0.88"
        /*0030*/ 	.string	"Build cuda_13.0.r13.0/compiler.36424714_0"
        /*0030*/ 	.string	"-arch sm_100 -m 64 "



//--------------------- .note.nv.cuinfo           --------------------------
	.section	.note.nv.cuinfo,"",@"SHT_NOTE"
	.sectionflags	@"SHF_NOTE_NV_CUINFO"
        /*0018*/ 	.short	0x0002
        /*001a*/ 	.short	0x0064
        /*001c*/ 	.short	0x0082
	.zero		2


//--------------------- .nv.info                  --------------------------
	.section	.nv.info,"",@"SHT_CUDA_INFO"
	.align	4


	//----- nvinfo : EIATTR_REGCOUNT
	.align		4
        /*0000*/ 	.byte	0x04, 0x2f
        /*0002*/ 	.short	(.L_1 - .L_0)
	.align		4
.L_0:
        /*0004*/ 	.word	index@(_Z12gpuHistogramPjjS_j)
        /*0008*/ 	.word	0x00000020


	//----- nvinfo : EIATTR_FRAME_SIZE
	.align		4
.L_1:
        /*000c*/ 	.byte	0x04, 0x11
        /*000e*/ 	.short	(.L_3 - .L_2)
	.align		4
.L_2:
        /*0010*/ 	.word	index@($__internal_0_$__cuda_sm20_div_u16)
        /*0014*/ 	.word	0x00000000


	//----- nvinfo : EIATTR_FRAME_SIZE
	.align		4
.L_3:
        /*0018*/ 	.byte	0x04, 0x11
        /*001a*/ 	.short	(.L_5 - .L_4)
	.align		4
.L_4:
        /*001c*/ 	.word	index@(_Z12gpuHistogramPjjS_j)
        /*0020*/ 	.word	0x00000000


	//----- nvinfo : EIATTR_REGCOUNT
	.align		4
.L_5:
        /*0024*/ 	.byte	0x04, 0x2f
        /*0026*/ 	.short	(.L_7 - .L_6)
	.align		4
.L_6:
        /*0028*/ 	.word	index@(_Z11gpuSaturatePjj)
        /*002c*/ 	.word	0x00000008


	//----- nvinfo : EIATTR_FRAME_SIZE
	.align		4
.L_7:
        /*0030*/ 	.byte	0x04, 0x11
        /*0032*/ 	.short	(.L_9 - .L_8)
	.align		4
.L_8:
        /*0034*/ 	.word	index@(_Z11gpuSaturatePjj)
        /*0038*/ 	.word	0x00000000


	//----- nvinfo : EIATTR_MIN_STACK_SIZE
	.align		4
.L_9:
        /*003c*/ 	.byte	0x04, 0x12
        /*003e*/ 	.short	(.L_11 - .L_10)
	.align		4
.L_10:
        /*0040*/ 	.word	index@(_Z11gpuSaturatePjj)
        /*0044*/ 	.word	0x00000000


	//----- nvinfo : EIATTR_MIN_STACK_SIZE
	.align		4
.L_11:
        /*0048*/ 	.byte	0x04, 0x12
        /*004a*/ 	.short	(.L_13 - .L_12)
	.align		4
.L_12:
        /*004c*/ 	.word	index@(_Z12gpuHistogramPjjS_j)
        /*0050*/ 	.word	0x00000000
.L_13:


//--------------------- .nv.compat                --------------------------
	.section	.nv.compat,"",@"SHT_CUDA_COMPAT_INFO"
	.align	4
        /*0000*/ 	.byte	0x02, 0x09, 0x00, 0x00, 0x02, 0x02, 0x01, 0x00, 0x02, 0x05, 0x05, 0x00, 0x03, 0x07, 0x01, 0x01
        /*0010*/ 	.byte	0x02, 0x03, 0x00, 0x00, 0x02, 0x06, 0x01, 0x00, 0x04, 0x0b, 0x08, 0x00, 0x01, 0x00, 0x00, 0x00
        /*0020*/ 	.byte	0x00, 0x00, 0x00, 0x00


//--------------------- .nv.info._Z11gpuSaturatePjj --------------------------
	.section	.nv.info._Z11gpuSaturatePjj,"",@"SHT_CUDA_INFO"
	.sectionflags	@""
	.align	4


	//----- nvinfo : EIATTR_CUDA_API_VERSION
	.align		4
        /*0000*/ 	.byte	0x04, 0x37
        /*0002*/ 	.short	(.L_15 - .L_14)
.L_14:
        /*0004*/ 	.word	0x00000082


	//----- nvinfo : EIATTR_KPARAM_INFO
	.align		4
.L_15:
        /*0008*/ 	.byte	0x04, 0x17
        /*000a*/ 	.short	(.L_17 - .L_16)
.L_16:
        /*000c*/ 	.word	0x00000000
        /*0010*/ 	.short	0x0001
        /*0012*/ 	.short	0x0008
        /*0014*/ 	.byte	0x00, 0xf0, 0x11, 0x00


	//----- nvinfo : EIATTR_KPARAM_INFO
	.align		4
.L_17:
        /*0018*/ 	.byte	0x04, 0x17
        /*001a*/ 	.short	(.L_19 - .L_18)
.L_18:
        /*001c*/ 	.word	0x00000000
        /*0020*/ 	.short	0x0000
        /*0022*/ 	.short	0x0000
        /*0024*/ 	.byte	0x00, 0xf5, 0x21, 0x00


	//----- nvinfo : EIATTR_SPARSE_MMA_MASK
	.align		4
.L_19:
        /*0028*/ 	.byte	0x03, 0x50
        /*002a*/ 	.short	0x0000


	//----- nvinfo : EIATTR_MAXREG_COUNT
	.align		4
        /*002c*/ 	.byte	0x03, 0x1b
        /*002e*/ 	.short	0x00ff


	//----- nvinfo : EIATTR_MERCURY_ISA_VERSION
	.align		4
        /*0030*/ 	.byte	0x03, 0x5f
        /*0032*/ 	.short	0x0101


	//----- nvinfo : EIATTR_VRC_CTA_INIT_COUNT
	.align		4
        /*0034*/ 	.byte	0x02, 0x4a
	.zero		1
	.zero		1


	//----- nvinfo : EIATTR_EXIT_INSTR_OFFSETS
	.align		4
        /*0038*/ 	.byte	0x04, 0x1c
        /*003a*/ 	.short	(.L_21 - .L_20)


	//   ....[0]....
.L_20:
        /*003c*/ 	.word	0x00000070


	//   ....[1]....
        /*0040*/ 	.word	0x000000e0


	//----- nvinfo : EIATTR_CBANK_PARAM_SIZE
	.align		4
.L_21:
        /*0044*/ 	.byte	0x03, 0x19
        /*0046*/ 	.short	0x000c


	//----- nvinfo : EIATTR_PARAM_CBANK
	.align		4
        /*0048*/ 	.byte	0x04, 0x0a
        /*004a*/ 	.short	(.L_23 - .L_22)
	.align		4
.L_22:
        /*004c*/ 	.word	index@(.nv.constant0._Z11gpuSaturatePjj)
        /*0050*/ 	.short	0x0380
        /*0052*/ 	.short	0x000c


	//----- nvinfo : EIATTR_SW_WAR
	.align		4
.L_23:
        /*0054*/ 	.byte	0x04, 0x36
        /*0056*/ 	.short	(.L_25 - .L_24)
.L_24:
        /*0058*/ 	.word	0x00000008
.L_25:


//--------------------- .nv.info._Z12gpuHistogramPjjS_j --------------------------
	.section	.nv.info._Z12gpuHistogramPjjS_j,"",@"SHT_CUDA_INFO"
	.sectionflags	@""
	.align	4


	//----- nvinfo : EIATTR_CUDA_API_VERSION
	.align		4
        /*0000*/ 	.byte	0x04, 0x37
        /*0002*/ 	.short	(.L_27 - .L_26)
.L_26:
        /*0004*/ 	.word	0x00000082


	//----- nvinfo : EIATTR_KPARAM_INFO
	.align		4
.L_27:
        /*0008*/ 	.byte	0x04, 0x17
        /*000a*/ 	.short	(.L_29 - .L_28)
.L_28:
        /*000c*/ 	.word	0x00000000
        /*0010*/ 	.short	0x0003
        /*0012*/ 	.short	0x0018
        /*0014*/ 	.byte	0x00, 0xf0, 0x11, 0x00


	//----- nvinfo : EIATTR_KPARAM_INFO
	.align		4
.L_29:
        /*0018*/ 	.byte	0x04, 0x17
        /*001a*/ 	.short	(.L_31 - .L_30)
.L_30:
        /*001c*/ 	.word	0x00000000
        /*0020*/ 	.short	0x0002
        /*0022*/ 	.short	0x0010
        /*0024*/ 	.byte	0x00, 0xf5, 0x21, 0x00


	//----- nvinfo : EIATTR_KPARAM_INFO
	.align		4
.L_31:
        /*0028*/ 	.byte	0x04, 0x17
        /*002a*/ 	.short	(.L_33 - .L_32)
.L_32:
        /*002c*/ 	.word	0x00000000
        /*0030*/ 	.short	0x0001
        /*0032*/ 	.short	0x0008
        /*0034*/ 	.byte	0x00, 0xf0, 0x11, 0x00


	//----- nvinfo : EIATTR_KPARAM_INFO
	.align		4
.L_33:
        /*0038*/ 	.byte	0x04, 0x17
        /*003a*/ 	.short	(.L_35 - .L_34)
.L_34:
        /*003c*/ 	.word	0x00000000
        /*0040*/ 	.short	0x0000
        /*0042*/ 	.short	0x0000
        /*0044*/ 	.byte	0x00, 0xf5, 0x21, 0x00


	//----- nvinfo : EIATTR_SPARSE_MMA_MASK
	.align		4
.L_35:
        /*0048*/ 	.byte	0x03, 0x50
        /*004a*/ 	.short	0x0000


	//----- nvinfo : EIATTR_MAXREG_COUNT
	.align		4
        /*004c*/ 	.byte	0x03, 0x1b
        /*004e*/ 	.short	0x00ff


	//----- nvinfo : EIATTR_NUM_BARRIERS
	.align		4
        /*0050*/ 	.byte	0x02, 0x4c
        /*0052*/ 	.byte	0x01
	.zero		1


	//----- nvinfo : EIATTR_MERCURY_ISA_VERSION
	.align		4
        /*0054*/ 	.byte	0x03, 0x5f
        /*0056*/ 	.short	0x0101


	//----- nvinfo : EIATTR_VRC_CTA_INIT_COUNT
	.align		4
        /*0058*/ 	.byte	0x02, 0x4a
	.zero		1
	.zero		1


	//----- nvinfo : EIATTR_EXIT_INSTR_OFFSETS
	.align		4
        /*005c*/ 	.byte	0x04, 0x1c
        /*005e*/ 	.short	(.L_37 - .L_36)


	//   ....[0]....
.L_36:
        /*0060*/ 	.word	0x00000670


	//----- nvinfo : EIATTR_CRS_STACK_SIZE
	.align		4
.L_37:
        /*0064*/ 	.byte	0x04, 0x1e
        /*0066*/ 	.short	(.L_39 - .L_38)
.L_38:
        /*0068*/ 	.word	0x00000000


	//----- nvinfo : EIATTR_CBANK_PARAM_SIZE
	.align		4
.L_39:
        /*006c*/ 	.byte	0x03, 0x19
        /*006e*/ 	.short	0x001c


	//----- nvinfo : EIATTR_PARAM_CBANK
	.align		4
        /*0070*/ 	.byte	0x04, 0x0a
        /*0072*/ 	.short	(.L_41 - .L_40)
	.align		4
.L_40:
        /*0074*/ 	.word	index@(.nv.constant0._Z12gpuHistogramPjjS_j)
        /*0078*/ 	.short	0x0380
        /*007a*/ 	.short	0x001c


	//----- nvinfo : EIATTR_SW_WAR
	.align		4
.L_41:
        /*007c*/ 	.byte	0x04, 0x36
        /*007e*/ 	.short	(.L_43 - .L_42)
.L_42:
        /*0080*/ 	.word	0x00000008
.L_43:


//--------------------- .nv.callgraph             --------------------------
	.section	.nv.callgraph,"",@"SHT_CUDA_CALLGRAPH"
	.align	4
	.sectionentsize	8
	.align		4
        /*0000*/ 	.word	0x00000000
	.align		4
        /*0004*/ 	.word	0xffffffff
	.align		4
        /*0008*/ 	.word	0x00000000
	.align		4
        /*000c*/ 	.word	0xfffffffe
	.align		4
        /*0010*/ 	.word	0x00000000
	.align		4
        /*0014*/ 	.word	0xfffffffd
	.align		4
        /*0018*/ 	.word	0x00000000
	.align		4
        /*001c*/ 	.word	0xfffffffc


//--------------------- .text._Z11gpuSaturatePjj  --------------------------
	.section	.text._Z11gpuSaturatePjj,"ax",@progbits
	.align	128
        .global         _Z11gpuSaturatePjj
        .type           _Z11gpuSaturatePjj,@function
        .size           _Z11gpuSaturatePjj,(.L_x_14 - _Z11gpuSaturatePjj)
        .other          _Z11gpuSaturatePjj,@"STO_CUDA_ENTRY STV_DEFAULT"
_Z11gpuSaturatePjj:
.text._Z11gpuSaturatePjj:
[----:B------:R-:W-:Y:S01]  /*0000*/  LDC R1, c[0x0][0x37c] ;  /* 0x0000df00ff017b82 */ /* 0x000fe20000000800 */
[----:B------:R-:W0:Y:S07]  /*0010*/  S2R R5, SR_TID.X ;  /* 0x0000000000057919 */ /* 0x000e2e0000002100 */
[----:B------:R-:W0:Y:S01]  /*0020*/  S2UR UR4, SR_CTAID.X ;  /* 0x00000000000479c3 */ /* 0x000e220000002500 */
[----:B------:R-:W1:Y:S07]  /*0030*/  LDCU UR5, c[0x0][0x388] ;  /* 0x00007100ff0577ac */ /* 0x000e6e0008000800 */
[----:B------:R-:W0:Y:S02]  /*0040*/  LDC R0, c[0x0][0x360] ;  /* 0x0000d800ff007b82 */ /* 0x000e240000000800 */
[----:B0-----:R-:W-:-:S05]  /*0050*/  IMAD R5, R0, UR4, R5 ;  /* 0x0000000400057c24 */ /* 0x001fca000f8e0205 */
[----:B-1----:R-:W-:-:S13]  /*0060*/  ISETP.GE.U32.AND P0, PT, R5, UR5, PT ;  /* 0x0000000505007c0c */ /* 0x002fda000bf06070 */
[----:B------:R-:W-:Y:S05]  /*0070*/  @P0 EXIT ;  /* 0x000000000000094d */ /* 0x000fea0003800000 */
[----:B------:R-:W0:Y:S01]  /*0080*/  LDC.64 R2, c[0x0][0x380] ;  /* 0x0000e000ff027b82 */ /* 0x000e220000000a00 */
[----:B------:R-:W1:Y:S01]  /*0090*/  LDCU.64 UR4, c[0x0][0x358] ;  /* 0x00006b00ff0477ac */ /* 0x000e620008000a00 */
[----:B0-----:R-:W-:-:S05]  /*00a0*/  IMAD.WIDE.U32 R2, R5, 0x4, R2 ;  /* 0x0000000405027825 */ /* 0x001fca00078e0002 */
[----:B-1----:R-:W2:Y:S02]  /*00b0*/  LDG.E R0, desc[UR4][R2.64] ;  /* 0x0000000402007981 */ /* 0x002ea4000c1e1900 */
[----:B--2---:R-:W-:-:S05]  /*00c0*/  VIMNMX.U32 R5, PT, PT, R0, 0x7f, PT ;  /* 0x0000007f00057848 */ /* 0x004fca0003fe0000 */
[----:B------:R-:W-:Y:S01]  /*00d0*/  STG.E desc[UR4][R2.64], R5 ;  /* 0x0000000502007986 */ /* 0x000fe2000c101904 */
[----:B------:R-:W-:Y:S05]  /*00e0*/  EXIT ;  /* 0x000000000000794d */ /* 0x000fea0003800000 */
.L_x_0:
[----:B------:R-:W-:-:S00]  /*00f0*/  BRA `(.L_x_0) ;  /* 0xfffffffc00fc7947 */ /* 0x000fc0000383ffff */
[----:B------:R-:W-:-:S00]  /*0100*/  NOP ;  /* 0x0000000000007918 */ /* 0x000fc00000000000 */
[----:B------:R-:W-:-:S00]  /*0110*/  NOP ;  /* 0x0000000000007918 */ /* 0x000fc00000000000 */
[----:B------:R-:W-:-:S00]  /*0120*/  NOP ;  /* 0x0000000000007918 */ /* 0x000fc00000000000 */
[----:B------:R-:W-:-:S00]  /*0130*/  NOP ;  /* 0x0000000000007918 */ /* 0x000fc00000000000 */
[----:B------:R-:W-:-:S00]  /*0140*/  NOP ;  /* 0x0000000000007918 */ /* 0x000fc00000000000 */
[----:B------:R-:W-:-:S00]  /*0150*/  NOP ;  /* 0x0000000000007918 */ /* 0x000fc00000000000 */
[----:B------:R-:W-:-:S00]  /*0160*/  NOP ;  /* 0x0000000000007918 */ /* 0x000fc00000000000 */
[----:B------:R-:W-:-:S00]  /*0170*/  NOP ;  /* 0x0000000000007918 */ /* 0x000fc00000000000 */
.L_x_14:


//--------------------- .text._Z12gpuHistogramPjjS_j --------------------------
	.section	.text._Z12gpuHistogramPjjS_j,"ax",@progbits
	.align	128
        .global         _Z12gpuHistogramPjjS_j
        .type           _Z12gpuHistogramPjjS_j,@function
        .size           _Z12gpuHistogramPjjS_j,(.L_x_13 - _Z12gpuHistogramPjjS_j)
        .other          _Z12gpuHistogramPjjS_j,@"STO_CUDA_ENTRY STV_DEFAULT"
_Z12gpuHistogramPjjS_j:
.text._Z12gpuHistogramPjjS_j:
[----:B------:R-:W-:Y:S01]  /*0000*/  LDC R1, c[0x0][0x37c] ;  /* 0x0000df00ff017b82 */ /* 0x000fe20000000800 */
[----:B------:R-:W0:Y:S07]  /*0010*/  S2R R3, SR_TID.X ;  /* 0x0000000000037919 */ /* 0x000e2e0000002100 */
[----:B------:R-:W1:Y:S08]  /*0020*/  LDC R0, c[0x0][0x360] ;  /* 0x0000d800ff007b82 */ /* 0x000e700000000800 */
[----:B------:R-:W2:Y:S01]  /*0030*/  S2UR UR4, SR_CTAID.X ;  /* 0x00000000000479c3 */ /* 0x000ea20000002500 */
[----:B-1----:R-:W-:Y:S01]  /*0040*/  LOP3.LUT R5, R0, 0xffff, RZ, 0xc0, !PT ;  /* 0x0000ffff00057812 */ /* 0x002fe200078ec0ff */
[----:B0-----:R-:W-:-:S05]  /*0050*/  IMAD.IADD R2, R3, 0x1, R0 ;  /* 0x0000000103027824 */ /* 0x001fca00078e0200 */
[----:B------:R-:W-:Y:S01]  /*0060*/  LOP3.LUT R4, R2, 0xfff, RZ, 0x3c, !PT ;  /* 0x00000fff02047812 */ /* 0x000fe200078e3cff */
[----:B--2---:R-:W-:-:S03]  /*0070*/  IMAD R2, R0, UR4, R3 ;  /* 0x0000000400027c24 */ /* 0x004fc6000f8e0203 */
[----:B------:R-:W-:Y:S02]  /*0080*/  LOP3.LUT R4, R4, 0xffff, RZ, 0xc0, !PT ;  /* 0x0000ffff04047812 */ /* 0x000fe400078ec0ff */
[----:B------:R-:W-:-:S07]  /*0090*/  MOV R9, 0xb0 ;  /* 0x000000b000097802 */ /* 0x000fce0000000f00 */
[----:B------:R-:W-:Y:S05]  /*00a0*/  CALL.REL.NOINC `($__internal_0_$__cuda_sm20_div_u16) ;  /* 0x0000000400747944 */ /* 0x000fea0003c00000 */
[----:B------:R-:W-:Y:S01]  /*00b0*/  LOP3.LUT R9, R8, 0x3, RZ, 0xc0, !PT ;  /* 0x0000000308097812 */ /* 0x000fe200078ec0ff */
[----:B------:R-:W-:Y:S01]  /*00c0*/  BSSY.RECONVERGENT B0, `(.L_x_1) ;  /* 0x0000010000007945 */ /* 0x000fe20003800200 */
[----:B------:R-:W-:Y:S02]  /*00d0*/  IMAD.MOV.U32 R5, RZ, RZ, R3 ;  /* 0x000000ffff057224 */ /* 0x000fe400078e0003 */
[C---:B------:R-:W-:Y:S02]  /*00e0*/  ISETP.NE.AND P0, PT, R9.reuse, 0x2, PT ;  /* 0x000000020900780c */ /* 0x040fe40003f05270 */
[----:B------:R-:W-:-:S11]  /*00f0*/  LOP3.LUT R10, R9, 0x2, RZ, 0x3c, !PT ;  /* 0x00000002090a7812 */ /* 0x000fd600078e3cff */
[----:B------:R-:W-:Y:S05]  /*0100*/  @!P0 BRA `(.L_x_2) ;  /* 0x00000000002c8947 */ /* 0x000fea0003800000 */
[----:B------:R-:W0:Y:S01]  /*0110*/  S2UR UR5, SR_CgaCtaId ;  /* 0x00000000000579c3 */ /* 0x000e220000008800 */
[----:B------:R-:W-:Y:S01]  /*0120*/  UMOV UR4, 0x400 ;  /* 0x0000040000047882 */ /* 0x000fe20000000000 */
[----:B------:R-:W-:Y:S02]  /*0130*/  IMAD R5, R10, R0, R3 ;  /* 0x000000000a057224 */ /* 0x000fe400078e0203 */
[----:B------:R-:W-:Y:S01]  /*0140*/  IMAD.MOV R4, RZ, RZ, -R10 ;  /* 0x000000ffff047224 */ /* 0x000fe200078e0a0a */
[----:B0-----:R-:W-:-:S06]  /*0150*/  ULEA UR4, UR5, UR4, 0x18 ;  /* 0x0000000405047291 */ /* 0x001fcc000f8ec0ff */
[----:B------:R-:W-:-:S07]  /*0160*/  LEA R7, R3, UR4, 0x2 ;  /* 0x0000000403077c11 */ /* 0x000fce000f8e10ff */
.L_x_3:
[----:B------:R-:W-:Y:S01]  /*0170*/  IADD3 R4, PT, PT, R4, 0x1, RZ ;  /* 0x0000000104047810 */ /* 0x000fe20007ffe0ff */
[----:B------:R0:W-:Y:S03]  /*0180*/  STS [R7], RZ ;  /* 0x000000ff07007388 */ /* 0x0001e60000000800 */
[----:B------:R-:W-:Y:S01]  /*0190*/  ISETP.NE.AND P0, PT, R4, RZ, PT ;  /* 0x000000ff0400720c */ /* 0x000fe20003f05270 */
[----:B0-----:R-:W-:-:S12]  /*01a0*/  IMAD R7, R0, 0x4, R7 ;  /* 0x0000000400077824 */ /* 0x001fd800078e0207 */
[----:B------:R-:W-:Y:S05]  /*01b0*/  @P0 BRA `(.L_x_3) ;  /* 0xfffffffc00ec0947 */ /* 0x000fea000383ffff */
.L_x_2:
[----:B------:R-:W-:Y:S05]  /*01c0*/  BSYNC.RECONVERGENT B0 ;  /* 0x0000000000007941 */ /* 0x000fea0003800200 */
.L_x_1:
[----:B------:R-:W0:Y:S01]  /*01d0*/  S2UR UR5, SR_CgaCtaId ;  /* 0x00000000000579c3 */ /* 0x000e220000008800 */
[----:B------:R-:W-:Y:S01]  /*01e0*/  UMOV UR4, 0x400 ;  /* 0x0000040000047882 */ /* 0x000fe20000000000 */
[----:B------:R-:W-:Y:S01]  /*01f0*/  BSSY.RECONVERGENT B0, `(.L_x_4) ;  /* 0x000000e000007945 */ /* 0x000fe20003800200 */
[----:B0-----:R-:W-:-:S06]  /*0200*/  ULEA UR4, UR5, UR4, 0x18 ;  /* 0x0000000405047291 */ /* 0x001fcc000f8ec0ff */
[----:B------:R-:W-:-:S07]  /*0210*/  LEA R7, R5, UR4, 0x2 ;  /* 0x0000000405077c11 */ /* 0x000fce000f8e10ff */
.L_x_5:
[C-C-:B-1----:R-:W-:Y:S01]  /*0220*/  IMAD R4, R0.reuse, 0x4, R7.reuse ;  /* 0x0000000400047824 */ /* 0x142fe200078e0207 */
[C---:B------:R-:W-:Y:S01]  /*0230*/  LEA R6, R0.reuse, R7, 0x3 ;  /* 0x0000000700067211 */ /* 0x040fe200078e18ff */
[C---:B------:R-:W-:Y:S01]  /*0240*/  IMAD R8, R0.reuse, 0xc, R7 ;  /* 0x0000000c00087824 */ /* 0x040fe200078e0207 */
[----:B------:R0:W-:Y:S01]  /*0250*/  STS [R7], RZ ;  /* 0x000000ff07007388 */ /* 0x0001e20000000800 */
[----:B------:R-:W-:-:S03]  /*0260*/  IMAD R5, R0, 0x4, R5 ;  /* 0x0000000400057824 */ /* 0x000fc600078e0205 */
[----:B------:R1:W-:Y:S02]  /*0270*/  STS [R4], RZ ;  /* 0x000000ff04007388 */ /* 0x0003e40000000800 */
[----:B------:R-:W-:Y:S02]  /*0280*/  ISETP.GE.U32.AND P0, PT, R5, 0x1000, PT ;  /* 0x000010000500780c */ /* 0x000fe40003f06070 */
[----:B------:R1:W-:Y:S01]  /*0290*/  STS [R6], RZ ;  /* 0x000000ff06007388 */ /* 0x0003e20000000800 */
[----:B0-----:R-:W-:-:S03]  /*02a0*/  IMAD R7, R0, 0x10, R7 ;  /* 0x0000001000077824 */ /* 0x001fc600078e0207 */
[----:B------:R1:W-:Y:S07]  /*02b0*/  STS [R8], RZ ;  /* 0x000000ff08007388 */ /* 0x0003ee0000000800 */
[----:B------:R-:W-:Y:S05]  /*02c0*/  @!P0 BRA `(.L_x_5) ;  /* 0xfffffffc00d48947 */ /* 0x000fea000383ffff */
[----:B------:R-:W-:Y:S05]  /*02d0*/  BSYNC.RECONVERGENT B0 ;  /* 0x0000000000007941 */ /* 0x000fea0003800200 */
.L_x_4:
[----:B------:R-:W0:Y:S01]  /*02e0*/  LDCU UR5, c[0x0][0x388] ;  /* 0x00007100ff0577ac */ /* 0x000e220008000800 */
[----:B-1----:R-:W1:Y:S01]  /*02f0*/  LDC.64 R4, c[0x0][0x390] ;  /* 0x0000e400ff047b82 */ /* 0x002e620000000a00 */
[----:B------:R-:W-:Y:S07]  /*0300*/  BSSY.RECONVERGENT B0, `(.L_x_6) ;  /* 0x000000b000007945 */ /* 0x000fee0003800200 */
[----:B------:R-:W-:Y:S01]  /*0310*/  BAR.SYNC.DEFER_BLOCKING 0x0 ;  /* 0x0000000000007b1d */ /* 0x000fe20000010000 */
[----:B------:R-:W-:-:S05]  /*0320*/  ISETP.NE.AND P1, PT, R9, 0x2, PT ;  /* 0x000000020900780c */ /* 0x000fca0003f25270 */
[----:B------:R-:W2:Y:S01]  /*0330*/  LDCU.64 UR6, c[0x0][0x358] ;  /* 0x00006b00ff0677ac */ /* 0x000ea20008000a00 */
[----:B0-----:R-:W-:-:S13]  /*0340*/  ISETP.GE.U32.AND P0, PT, R2, UR5, PT ;  /* 0x0000000502007c0c */ /* 0x001fda000bf06070 */
[----:B------:R-:W-:Y:S05]  /*0350*/  @P0 BRA `(.L_x_7) ;  /* 0x0000000000140947 */ /* 0x000fea0003800000 */
[----:B------:R-:W0:Y:S02]  /*0360*/  LDC.64 R6, c[0x0][0x380] ;  /* 0x0000e000ff067b82 */ /* 0x000e240000000a00 */
[----:B0-----:R-:W-:-:S06]  /*0370*/  IMAD.WIDE.U32 R6, R2, 0x4, R6 ;  /* 0x0000000402067825 */ /* 0x001fcc00078e0006 */
[----:B--2---:R-:W2:Y:S02]  /*0380*/  LDG.E R6, desc[UR6][R6.64] ;  /* 0x0000000606067981 */ /* 0x004ea4000c1e1900 */
[----:B--2---:R-:W-:-:S05]  /*0390*/  LEA R2, R6, UR4, 0x2 ;  /* 0x0000000406027c11 */ /* 0x004fca000f8e10ff */
[----:B------:R0:W-:Y:S02]  /*03a0*/  ATOMS.POPC.INC.32 RZ, [R2+URZ] ;  /* 0x0000000002ff7f8c */ /* 0x0001e4000d8000ff */
.L_x_7:
[----:B--2---:R-:W-:Y:S05]  /*03b0*/  BSYNC.RECONVERGENT B0 ;  /* 0x0000000000007941 */ /* 0x004fea0003800200 */
.L_x_6:
[----:B------:R-:W-:Y:S06]  /*03c0*/  BAR.SYNC.DEFER_BLOCKING 0x0 ;  /* 0x0000000000007b1d */ /* 0x000fec0000010000 */
[----:B------:R-:W-:Y:S04]  /*03d0*/  BSSY.RECONVERGENT B0, `(.L_x_8) ;  /* 0x000000e000007945 */ /* 0x000fe80003800200 */
[----:B------:R-:W-:Y:S05]  /*03e0*/  @!P1 BRA `(.L_x_9) ;  /* 0x0000000000309947 */ /* 0x000fea0003800000 */
[----:B------:R-:W2:Y:S01]  /*03f0*/  LDC.64 R6, c[0x0][0x390] ;  /* 0x0000e400ff067b82 */ /* 0x000ea20000000a00 */
[C---:B------:R-:W-:Y:S02]  /*0400*/  LEA R9, R3.reuse, UR4, 0x2 ;  /* 0x0000000403097c11 */ /* 0x040fe4000f8e10ff */
[----:B0-----:R-:W-:Y:S01]  /*0410*/  IADD3 R2, PT, PT, -R10, RZ, RZ ;  /* 0x000000ff0a027210 */ /* 0x001fe20007ffe1ff */
[----:B--2---:R-:W-:-:S04]  /*0420*/  IMAD.WIDE.U32 R6, R3, 0x4, R6 ;  /* 0x0000000403067825 */ /* 0x004fc800078e0006 */
[----:B------:R-:W-:-:S07]  /*0430*/  IMAD R3, R10, R0, R3 ;  /* 0x000000000a037224 */ /* 0x000fce00078e0203 */
.L_x_10:
[----:B------:R0:W2:Y:S01]  /*0440*/  LDS R11, [R9] ;  /* 0x00000000090b7984 */ /* 0x0000a20000000800 */
[----:B------:R-:W-:-:S05]  /*0450*/  VIADD R2, R2, 0x1 ;  /* 0x0000000102027836 */ /* 0x000fca0000000000 */
[----:B------:R-:W-:Y:S01]  /*0460*/  ISETP.NE.AND P0, PT, R2, RZ, PT ;  /* 0x000000ff0200720c */ /* 0x000fe20003f05270 */
[C---:B0-----:R-:W-:Y:S01]  /*0470*/  IMAD R9, R0.reuse, 0x4, R9 ;  /* 0x0000000400097824 */ /* 0x041fe200078e0209 */
[----:B--2---:R0:W-:Y:S02]  /*0480*/  REDG.E.ADD.STRONG.GPU desc[UR6][R6.64], R11 ;  /* 0x0000000b0600798e */ /* 0x0041e4000c12e106 */
[----:B0-----:R-:W-:-:S09]  /*0490*/  IMAD.WIDE.U32 R6, R0, 0x4, R6 ;  /* 0x0000000400067825 */ /* 0x001fd200078e0006 */
[----:B------:R-:W-:Y:S05]  /*04a0*/  @P0 BRA `(.L_x_10) ;  /* 0xfffffffc00e40947 */ /* 0x000fea000383ffff */
.L_x_9:
[----:B------:R-:W-:Y:S05]  /*04b0*/  BSYNC.RECONVERGENT B0 ;  /* 0x0000000000007941 */ /* 0x000fea0003800200 */
.L_x_8:
[C---:B------:R-:W-:Y:S01]  /*04c0*/  LEA R15, R0.reuse, R3, 0x1 ;  /* 0x00000003000f7211 */ /* 0x040fe200078e08ff */
[----:B------:R-:W-:Y:S01]  /*04d0*/  IMAD R17, R0, 0x3, R3 ;  /* 0x0000000300117824 */ /* 0x000fe200078e0203 */
[C---:B------:R-:W-:Y:S01]  /*04e0*/  LEA R21, R3.reuse, UR4, 0x2 ;  /* 0x0000000403157c11 */ /* 0x040fe2000f8e10ff */
[----:B------:R-:W-:-:S07]  /*04f0*/  IMAD.IADD R19, R3, 0x1, R0 ;  /* 0x0000000103137824 */ /* 0x000fce00078e0200 */
.L_x_11:
[C-C-:B0-----:R-:W-:Y:S01]  /*0500*/  IMAD R2, R0.reuse, 0x4, R21.reuse ;  /* 0x0000000400027824 */ /* 0x141fe200078e0215 */
[C---:B------:R-:W-:Y:S01]  /*0510*/  LEA R14, R0.reuse, R21, 0x3 ;  /* 0x00000015000e7211 */ /* 0x040fe200078e18ff */
[----:B------:R-:W-:Y:S01]  /*0520*/  IMAD R16, R0, 0xc, R21 ;  /* 0x0000000c00107824 */ /* 0x000fe200078e0215 */
[----:B--2---:R0:W2:Y:S01]  /*0530*/  LDS R23, [R21] ;  /* 0x0000000015177984 */ /* 0x0040a20000000800 */
[----:B-1----:R-:W-:-:S03]  /*0540*/  IMAD.WIDE.U32 R6, R3, 0x4, R4 ;  /* 0x0000000403067825 */ /* 0x002fc600078e0004 */
[----:B------:R-:W1:Y:S01]  /*0550*/  LDS R25, [R2] ;  /* 0x0000000002197984 */ /* 0x000e620000000800 */
[----:B------:R-:W-:-:S03]  /*0560*/  IMAD.WIDE.U32 R8, R19, 0x4, R4 ;  /* 0x0000000413087825 */ /* 0x000fc600078e0004 */
[----:B------:R-:W3:Y:S01]  /*0570*/  LDS R27, [R14] ;  /* 0x000000000e1b7984 */ /* 0x000ee20000000800 */
[----:B------:R-:W-:-:S03]  /*0580*/  IMAD.WIDE.U32 R10, R15, 0x4, R4 ;  /* 0x000000040f0a7825 */ /* 0x000fc600078e0004 */
[----:B------:R-:W4:Y:S01]  /*0590*/  LDS R29, [R16] ;  /* 0x00000000101d7984 */ /* 0x000f220000000800 */
[----:B------:R-:W-:Y:S01]  /*05a0*/  IADD3 R3, PT, PT, R0, R3, R0 ;  /* 0x0000000300037210 */ /* 0x000fe20007ffe000 */
[----:B------:R-:W-:-:S03]  /*05b0*/  IMAD.WIDE.U32 R12, R17, 0x4, R4 ;  /* 0x00000004110c7825 */ /* 0x000fc600078e0004 */
[----:B------:R-:W-:-:S04]  /*05c0*/  IADD3 R3, PT, PT, R0, R3, R0 ;  /* 0x0000000300037210 */ /* 0x000fc80007ffe000 */
[----:B------:R-:W-:Y:S01]  /*05d0*/  ISETP.GE.U32.AND P0, PT, R3, 0x1000, PT ;  /* 0x000010000300780c */ /* 0x000fe20003f06070 */
[C---:B------:R-:W-:Y:S01]  /*05e0*/  IMAD R15, R0.reuse, 0x4, R15 ;  /* 0x00000004000f7824 */ /* 0x040fe200078e020f */
[C---:B------:R-:W-:Y:S01]  /*05f0*/  LEA R19, R0.reuse, R19, 0x2 ;  /* 0x0000001300137211 */ /* 0x040fe200078e10ff */
[C---:B------:R-:W-:Y:S02]  /*0600*/  IMAD R17, R0.reuse, 0x4, R17 ;  /* 0x0000000400117824 */ /* 0x040fe400078e0211 */
[----:B0-----:R-:W-:Y:S01]  /*0610*/  IMAD R21, R0, 0x10, R21 ;  /* 0x0000001000157824 */ /* 0x001fe200078e0215 */
[----:B--2---:R2:W-:Y:S04]  /*0620*/  REDG.E.ADD.STRONG.GPU desc[UR6][R6.64], R23 ;  /* 0x000000170600798e */ /* 0x0045e8000c12e106 */
[----:B-1----:R2:W-:Y:S04]  /*0630*/  REDG.E.ADD.STRONG.GPU desc[UR6][R8.64], R25 ;  /* 0x000000190800798e */ /* 0x0025e8000c12e106 */
[----:B---3--:R2:W-:Y:S04]  /*0640*/  REDG.E.ADD.STRONG.GPU desc[UR6][R10.64], R27 ;  /* 0x0000001b0a00798e */ /* 0x0085e8000c12e106 */
[----:B----4-:R2:W-:Y:S01]  /*0650*/  REDG.E.ADD.STRONG.GPU desc[UR6][R12.64], R29 ;  /* 0x0000001d0c00798e */ /* 0x0105e2000c12e106 */
[----:B------:R-:W-:Y:S05]  /*0660*/  @!P0 BRA `(.L_x_11) ;  /* 0xfffffffc00a48947 */ /* 0x000fea000383ffff */
[----:B------:R-:W-:Y:S05]  /*0670*/  EXIT ;  /* 0x000000000000794d */ /* 0x000fea0003800000 */
        .weak           $__internal_0_$__cuda_sm20_div_u16
        .type           $__internal_0_$__cuda_sm20_div_u16,@function
        .size           $__internal_0_$__cuda_sm20_div_u16,(.L_x_13 - $__internal_0_$__cuda_sm20_div_u16)
$__internal_0_$__cuda_sm20_div_u16:
[----:B------:R-:W0:Y:S01]  /*0680*/  I2F.U16 R6, R5 ;  /* 0x0000000500067306 */ /* 0x000e220000101000 */
[----:B------:R-:W-:Y:S01]  /*0690*/  IMAD.MOV.U32 R7, RZ, RZ, 0x4b800000 ;  /* 0x4b800000ff077424 */ /* 0x000fe200078e00ff */
[----:B------:R-:W-:Y:S02]  /*06a0*/  I2FP.F32.U32.RZ R4, R4 ;  /* 0x0000000400047245 */ /* 0x000fe4000020d000 */
[C---:B0-----:R-:W-:Y:S02]  /*06b0*/  FSETP.GEU.AND P1, PT, |R6|.reuse, 1.175494350822287508e-38, PT ;  /* 0x008000000600780b */ /* 0x041fe40003f2e200 */
[----:B------:R-:W-:Y:S02]  /*06c0*/  FSETP.GT.AND P0, PT, |R6|, 8.50705917302346158658e+37, PT ;  /* 0x7e8000000600780b */ /* 0x000fe40003f04200 */
[----:B------:R-:W-:-:S04]  /*06d0*/  FSEL R7, R7, 1, !P1 ;  /* 0x3f80000007077808 */ /* 0x000fc80004800000 */
[----:B------:R-:W-:Y:S02]  /*06e0*/  FSEL R7, R7, 0.25, !P0 ;  /* 0x3e80000007077808 */ /* 0x000fe40004000000 */
[----:B------:R-:W-:Y:S01]  /*06f0*/  ISETP.NE.U32.AND P0, PT, R5, RZ, PT ;  /* 0x000000ff0500720c */ /* 0x000fe20003f05070 */
[----:B------:R-:W-:Y:S02]  /*0700*/  HFMA2 R5, -RZ, RZ, 0, 0 ;  /* 0x00000000ff057431 */ /* 0x000fe400000001ff */
[----:B------:R-:W-:-:S06]  /*0710*/  FMUL R6, R6, R7 ;  /* 0x0000000706067220 */ /* 0x000fcc0000400000 */
[----:B------:R-:W0:Y:S02]  /*0720*/  MUFU.RCP R6, R6 ;  /* 0x0000000600067308 */ /* 0x000e240000001000 */
[----:B0-----:R-:W-:-:S05]  /*0730*/  FMUL R7, R7, R6 ;  /* 0x0000000607077220 */ /* 0x001fca0000400000 */
[----:B------:R-:W-:-:S05]  /*0740*/  IADD3 R7, PT, PT, R7, 0x2, RZ ;  /* 0x0000000207077810 */ /* 0x000fca0007ffe0ff */
[----:B------:R-:W-:Y:S01]  /*0750*/  FMUL.RZ R7, R4, R7 ;  /* 0x0000000704077220 */ /* 0x000fe2000040c000 */
[----:B------:R-:W-:-:S05]  /*0760*/  IMAD.MOV.U32 R4, RZ, RZ, R9 ;  /* 0x000000ffff047224 */ /* 0x000fca00078e0009 */
[----:B------:R-:W0:Y:S02]  /*0770*/  F2I.U32.TRUNC.NTZ R7, R7 ;  /* 0x0000000700077305 */ /* 0x000e24000020f000 */
[----:B0-----:R-:W-:Y:S01]  /*0780*/  LOP3.LUT R8, R7, 0xffff, RZ, 0xc0, !PT ;  /* 0x0000ffff07087812 */ /* 0x001fe200078ec0ff */
[----:B------:R-:W-:Y:S01]  /*0790*/  @!P0 IMAD.MOV.U32 R8, RZ, RZ, -0x1 ;  /* 0xffffffffff088424 */ /* 0x000fe200078e00ff */
[----:B------:R-:W-:Y:S06]  /*07a0*/  RET.REL.NODEC R4 `(_Z12gpuHistogramPjjS_j) ;  /* 0xfffffff804147950 */ /* 0x000fec0003c3ffff */
.L_x_12:
        /* <DEDUP_REMOVED lines=13> */
.L_x_13:


//--------------------- .nv.shared.reserved.0     --------------------------
	.section	.nv.shared.reserved.0,"aw",@nobits
	.weak		__nv_reservedSMEM_offset_0_alias
	.size		__nv_reservedSMEM_offset_0_alias, 0, 64
	.other		__nv_reservedSMEM_offset_0_alias,@"STO_CUDA_RESERVED_SHARED STV_DEFAULT"
__nv_reservedSMEM_offset_0_alias:
	.zero		0
	.zero		64


//--------------------- .nv.shared._Z12gpuHistogramPjjS_j --------------------------
	.section	.nv.shared._Z12gpuHistogramPjjS_j,"aw",@nobits
	.sectionflags	@""
	.align	4
.nv.shared._Z12gpuHistogramPjjS_j:
	.zero		17408


//--------------------- .nv.constant0._Z11gpuSaturatePjj --------------------------
	.section	.nv.constant0._Z11gpuSaturatePjj,"a",@progbits
	.sectionflags	@""
	.align	4
.nv.constant0._Z11gpuSaturatePjj:
	.zero		908


//--------------------- .nv.constant0._Z12gpuHistogramPjjS_j --------------------------
	.section	.nv.constant0._Z12gpuHistogramPjjS_j,"a",@progbits
	.sectionflags	@""
	.align	4
.nv.constant0._Z12gpuHistogramPjjS_j:
	.zero		924


//--------------------- SYMBOLS --------------------------

	.type		.nv.reservedSmem.offset0,@object
	.size		.nv.reservedSmem.offset0,0x4
	.type		.nv.reservedSmem.cap,@object
	.size		.nv.reservedSmem.cap,0x4
